	.headerflags	@"EF_CUDA_TEXMODE_UNIFIED EF_CUDA_64BIT_ADDRESS EF_CUDA_ACCELERATORS EF_CUDA_SM90 EF_CUDA_VIRTUAL_SM(EF_CUDA_SM90)"
	.elftype	@"ET_EXEC"


//--------------------- .nv.info                  --------------------------
	.section	.nv.info,"",@"SHT_CUDA_INFO"
	.align	4


	//----- nvinfo : EIATTR_REGCOUNT
	.align		4
        /*0000*/ 	.byte	0x04, 0x2f
        /*0002*/ 	.short	(.L_3 - .L_2)
	.align		4
.L_2:
        /*0004*/ 	.word	index@(triton_poi_fused__native_batch_norm_legit_no_training_relu_35)
        /*0008*/ 	.word	0x00000016


	//----- nvinfo : EIATTR_MIN_STACK_SIZE
	.align		4
.L_3:
        /*000c*/ 	.byte	0x04, 0x12
        /*000e*/ 	.short	(.L_5 - .L_4)
	.align		4
.L_4:
        /*0010*/ 	.word	index@(triton_poi_fused__native_batch_norm_legit_no_training_relu_35)
        /*0014*/ 	.word	0x00000000


	//----- nvinfo : EIATTR_FRAME_SIZE
	.align		4
.L_5:
        /*0018*/ 	.byte	0x04, 0x11
        /*001a*/ 	.short	(.L_7 - .L_6)
	.align		4
.L_6:
        /*001c*/ 	.word	index@(triton_poi_fused__native_batch_norm_legit_no_training_relu_35)
        /*0020*/ 	.word	0x00000000


	//----- nvinfo : EIATTR_MIN_STACK_SIZE
	.align		4
.L_7:
        /*0024*/ 	.byte	0x04, 0x12
        /*0026*/ 	.short	(.L_9 - .L_8)
	.align		4
.L_8:
        /*0028*/ 	.word	index@(triton_poi_fused__native_batch_norm_legit_no_training_relu_35)
        /*002c*/ 	.word	0x00000000
.L_9:


//--------------------- .nv.info.triton_poi_fused__native_batch_norm_legit_no_training_relu_35 --------------------------
	.section	.nv.info.triton_poi_fused__native_batch_norm_legit_no_training_relu_35,"",@"SHT_CUDA_INFO"
	.sectionflags	@""
	.align	4


	//----- nvinfo : EIATTR_CUDA_API_VERSION
	.align		4
        /*0000*/ 	.byte	0x04, 0x37
        /*0002*/ 	.short	(.L_11 - .L_10)
.L_10:
        /*0004*/ 	.word	0x0000007c


	//----- nvinfo : EIATTR_KPARAM_INFO
	.align		4
.L_11:
        /*0008*/ 	.byte	0x04, 0x17
        /*000a*/ 	.short	(.L_13 - .L_12)
.L_12:
        /*000c*/ 	.word	0x00000000
        /*0010*/ 	.short	0x0006
        /*0012*/ 	.short	0x0030
        /*0014*/ 	.byte	0x00, 0xf0, 0x11, 0x00


	//----- nvinfo : EIATTR_KPARAM_INFO
	.align		4
.L_13:
        /*0018*/ 	.byte	0x04, 0x17
        /*001a*/ 	.short	(.L_15 - .L_14)
.L_14:
        /*001c*/ 	.word	0x00000000
        /*0020*/ 	.short	0x0005
        /*0022*/ 	.short	0x0028
        /*0024*/ 	.byte	0x00, 0xf4, 0x21, 0x00


	//----- nvinfo : EIATTR_KPARAM_INFO
	.align		4
.L_15:
        /*0028*/ 	.byte	0x04, 0x17
        /*002a*/ 	.short	(.L_17 - .L_16)
.L_16:
        /*002c*/ 	.word	0x00000000
        /*0030*/ 	.short	0x0004
        /*0032*/ 	.short	0x0020
        /*0034*/ 	.byte	0x00, 0xf4, 0x21, 0x00


	//----- nvinfo : EIATTR_KPARAM_INFO
	.align		4
.L_17:
        /*0038*/ 	.byte	0x04, 0x17
        /*003a*/ 	.short	(.L_19 - .L_18)
.L_18:
        /*003c*/ 	.word	0x00000000
        /*0040*/ 	.short	0x0003
        /*0042*/ 	.short	0x0018
        /*0044*/ 	.byte	0x00, 0xf4, 0x21, 0x00


	//----- nvinfo : EIATTR_KPARAM_INFO
	.align		4
.L_19:
        /*0048*/ 	.byte	0x04, 0x17
        /*004a*/ 	.short	(.L_21 - .L_20)
.L_20:
        /*004c*/ 	.word	0x00000000
        /*0050*/ 	.short	0x0002
        /*0052*/ 	.short	0x0010
        /*0054*/ 	.byte	0x00, 0xf4, 0x21, 0x00


	//----- nvinfo : EIATTR_KPARAM_INFO
	.align		4
.L_21:
        /*0058*/ 	.byte	0x04, 0x17
        /*005a*/ 	.short	(.L_23 - .L_22)
.L_22:
        /*005c*/ 	.word	0x00000000
        /*0060*/ 	.short	0x0001
        /*0062*/ 	.short	0x0008
        /*0064*/ 	.byte	0x00, 0xf4, 0x21, 0x00


	//----- nvinfo : EIATTR_KPARAM_INFO
	.align		4
.L_23:
        /*0068*/ 	.byte	0x04, 0x17
        /*006a*/ 	.short	(.L_25 - .L_24)
.L_24:
        /*006c*/ 	.word	0x00000000
        /*0070*/ 	.short	0x0000
        /*0072*/ 	.short	0x0000
        /*0074*/ 	.byte	0x00, 0xf4, 0x21, 0x00


	//----- nvinfo : EIATTR_SPARSE_MMA_MASK
	.align		4
.L_25:
        /*0078*/ 	.byte	0x03, 0x50
        /*007a*/ 	.short	0x0000


	//----- nvinfo : EIATTR_MAXREG_COUNT
	.align		4
        /*007c*/ 	.byte	0x03, 0x1b
        /*007e*/ 	.short	0x00ff


	//----- nvinfo : EIATTR_EXIT_INSTR_OFFSETS
	.align		4
        /*0080*/ 	.byte	0x04, 0x1c
        /*0082*/ 	.short	(.L_27 - .L_26)


	//   ....[0]....
.L_26:
        /*0084*/ 	.word	0x00000480


	//   ....[1]....
        /*0088*/ 	.word	0x000004a0


	//----- nvinfo : EIATTR_REQNTID
	.align		4
.L_27:
        /*008c*/ 	.byte	0x04, 0x10
        /*008e*/ 	.short	(.L_29 - .L_28)
.L_28:
        /*0090*/ 	.word	0x00000080
        /*0094*/ 	.word	0x00000001
        /*0098*/ 	.word	0x00000001


	//----- nvinfo : EIATTR_CBANK_PARAM_SIZE
	.align		4
.L_29:
        /*009c*/ 	.byte	0x03, 0x19
        /*009e*/ 	.short	0x0034


	//----- nvinfo : EIATTR_PARAM_CBANK
	.align		4
        /*00a0*/ 	.byte	0x04, 0x0a
        /*00a2*/ 	.short	(.L_31 - .L_30)
	.align		4
.L_30:
        /*00a4*/ 	.word	index@(.nv.constant0.triton_poi_fused__native_batch_norm_legit_no_training_relu_35)
        /*00a8*/ 	.short	0x0210
        /*00aa*/ 	.short	0x0034


	//----- nvinfo : EIATTR_SW_WAR
	.align		4
.L_31:
        /*00ac*/ 	.byte	0x04, 0x36
        /*00ae*/ 	.short	(.L_33 - .L_32)
.L_32:
        /*00b0*/ 	.word	0x00000008
.L_33:


//--------------------- .nv.callgraph             --------------------------
	.section	.nv.callgraph,"",@"SHT_CUDA_CALLGRAPH"
	.align	4
	.sectionentsize	8
	.align		4
        /*0000*/ 	.word	0x00000000
	.align		4
        /*0004*/ 	.word	0xffffffff
	.align		4
        /*0008*/ 	.word	0x00000000
	.align		4
        /*000c*/ 	.word	0xfffffffe
	.align		4
        /*0010*/ 	.word	0x00000000
	.align		4
        /*0014*/ 	.word	0xfffffffd
	.align		4
        /*0018*/ 	.word	0x00000000
	.align		4
        /*001c*/ 	.word	0xfffffffc


//--------------------- .nv.constant4             --------------------------
	.section	.nv.constant4,"a",@progbits
	.align	8
	.align		8
.nv.constant4:
        /*0000*/ 	.dword	_$_str
	.align		8
        /*0008*/ 	.dword	_$_str_$_2


//--------------------- .text.triton_poi_fused__native_batch_norm_legit_no_training_relu_35 --------------------------
	.section	.text.triton_poi_fused__native_batch_norm_legit_no_training_relu_35,"ax",@progbits
	.align	128
        .global         triton_poi_fused__native_batch_norm_legit_no_training_relu_35
        .type           triton_poi_fused__native_batch_norm_legit_no_training_relu_35,@function
        .size           triton_poi_fused__native_batch_norm_legit_no_training_relu_35,(.L_x_1 - triton_poi_fused__native_batch_norm_legit_no_training_relu_35)
        .other          triton_poi_fused__native_batch_norm_legit_no_training_relu_35,@"STO_CUDA_ENTRY STV_DEFAULT"
triton_poi_fused__native_batch_norm_legit_no_training_relu_35:
.text.triton_poi_fused__native_batch_norm_legit_no_training_relu_35:
[----:B------:R-:W0:Y:S01]  /*0000*/  LDC R1, c[0x0][0x28] ;  /* 0x00000a00ff017b82 */ /* 0x000e220000000800 */
[----:B------:R-:W1:Y:S07]  /*0010*/  S2R R0, SR_TID.X ;  /* 0x0000000000007919 */ /* 0x000e6e0000002100 */
[----:B------:R-:W2:Y:S01]  /*0020*/  LDC.64 R8, c[0x0][0x220] ;  /* 0x00008800ff087b82 */ /* 0x000ea20000000a00 */
[----:B------:R-:W-:Y:S01]  /*0030*/  CS2R R4, SRZ ;  /* 0x0000000000047805 */ /* 0x000fe2000001ff00 */
[----:B------:R-:W-:Y:S01]  /*0040*/  ULDC.64 UR4, c[0x0][0x208] ;  /* 0x0000820000047ab9 */ /* 0x000fe20000000a00 */
[----:B------:R-:W3:Y:S05]  /*0050*/  S2R R3, SR_CTAID.X ;  /* 0x0000000000037919 */ /* 0x000eea0000002500 */
[----:B------:R-:W4:Y:S08]  /*0060*/  LDC.64 R14, c[0x0][0x218] ;  /* 0x00008600ff0e7b82 */ /* 0x000f300000000a00 */
[----:B------:R-:W5:Y:S08]  /*0070*/  LDC.64 R12, c[0x0][0x210] ;  /* 0x00008400ff0c7b82 */ /* 0x000f700000000a00 */
[----:B------:R-:W2:Y:S01]  /*0080*/  LDC.64 R16, c[0x0][0x228] ;  /* 0x00008a00ff107b82 */ /* 0x000ea20000000a00 */
[----:B-1----:R-:W-:-:S07]  /*0090*/  SHF.L.U32 R0, R0, 0x1, RZ ;  /* 0x0000000100007819 */ /* 0x002fce00000006ff */
[----:B------:R-:W1:Y:S01]  /*00a0*/  LDC.64 R18, c[0x0][0x230] ;  /* 0x00008c00ff127b82 */ /* 0x000e620000000a00 */
[----:B------:R-:W-:-:S04]  /*00b0*/  LOP3.LUT R0, R0, 0xfe, RZ, 0xc0, !PT ;  /* 0x000000fe00007812 */ /* 0x000fc800078ec0ff */
[----:B---3--:R-:W-:-:S04]  /*00c0*/  LEA R0, R3, R0, 0x8 ;  /* 0x0000000003007211 */ /* 0x008fc800078e40ff */
[C---:B------:R-:W-:Y:S01]  /*00d0*/  ISETP.GE.AND P0, PT, R0.reuse, 0x1200, PT ;  /* 0x000012000000780c */ /* 0x040fe20003f06270 */
[----:B------:R-:W-:-:S05]  /*00e0*/  IMAD.HI R2, R0, 0x38e38e39, RZ ;  /* 0x38e38e3900027827 */ /* 0x000fca00078e02ff */
[----:B------:R-:W-:-:S04]  /*00f0*/  SHF.R.U32.HI R3, RZ, 0x1f, R2 ;  /* 0x0000001fff037819 */ /* 0x000fc80000011602 */
[----:B------:R-:W-:-:S04]  /*0100*/  LEA.HI.SX32 R3, R2, R3, 0x1d ;  /* 0x0000000302037211 */ /* 0x000fc800078feaff */
[----:B------:R-:W-:-:S04]  /*0110*/  SHF.R.S32.HI R2, RZ, 0x1f, R3 ;  /* 0x0000001fff027819 */ /* 0x000fc80000011403 */
[----:B------:R-:W-:-:S04]  /*0120*/  LEA.HI R2, R2, R3, RZ, 0x5 ;  /* 0x0000000302027211 */ /* 0x000fc800078f28ff */
[----:B------:R-:W-:-:S04]  /*0130*/  LOP3.LUT R2, R2, 0xffffffe0, RZ, 0xc0, !PT ;  /* 0xffffffe002027812 */ /* 0x000fc800078ec0ff */
[----:B------:R-:W-:-:S05]  /*0140*/  IADD3 R11, R3, -R2, RZ ;  /* 0x80000002030b7210 */ /* 0x000fca0007ffe0ff */
[----:B--2---:R-:W-:-:S05]  /*0150*/  IMAD.WIDE R8, R11, 0x4, R8 ;  /* 0x000000040b087825 */ /* 0x004fca00078e0208 */
[----:B------:R-:W2:Y:S04]  /*0160*/  @!P0 LDG.E.EL R4, desc[UR4][R8.64] ;  /* 0x0000000408048981 */ /* 0x000ea8000c2e1900 */
[----:B------:R3:W2:Y:S01]  /*0170*/  @!P0 LDG.E.EL R5, desc[UR4][R8.64] ;  /* 0x0000000408058981 */ /* 0x0006a2000c2e1900 */
[----:B------:R-:W-:Y:S02]  /*0180*/  CS2R R6, SRZ ;  /* 0x0000000000067805 */ /* 0x000fe4000001ff00 */
[----:B------:R-:W-:Y:S01]  /*0190*/  CS2R R2, SRZ ;  /* 0x0000000000027805 */ /* 0x000fe2000001ff00 */
[----:B----4-:R-:W-:-:S04]  /*01a0*/  IMAD.WIDE R14, R11, 0x4, R14 ;  /* 0x000000040b0e7825 */ /* 0x010fc800078e020e */
[----:B-----5:R-:W-:Y:S01]  /*01b0*/  IMAD.WIDE R12, R0, 0x4, R12 ;  /* 0x00000004000c7825 */ /* 0x020fe200078e020c */
[----:B------:R-:W4:Y:S01]  /*01c0*/  @!P0 LDG.E.EL R7, desc[UR4][R14.64] ;  /* 0x000000040e078981 */ /* 0x000f22000c2e1900 */
[----:B---3--:R-:W-:Y:S02]  /*01d0*/  CS2R R8, SRZ ;  /* 0x0000000000087805 */ /* 0x008fe4000001ff00 */
[C---:B0-----:R-:W-:Y:S01]  /*01e0*/  IMAD.WIDE R16, R11.reuse, 0x4, R16 ;  /* 0x000000040b107825 */ /* 0x041fe200078e0210 */
[----:B------:R0:W3:Y:S03]  /*01f0*/  @!P0 LDG.E.EL R6, desc[UR4][R14.64] ;  /* 0x000000040e068981 */ /* 0x0000e6000c2e1900 */
[----:B-1----:R-:W-:Y:S01]  /*0200*/  IMAD.WIDE R18, R11, 0x4, R18 ;  /* 0x000000040b127825 */ /* 0x002fe200078e0212 */
[----:B------:R1:W4:Y:S01]  /*0210*/  @!P0 LDG.E.64 R2, desc[UR4][R12.64] ;  /* 0x000000040c028981 */ /* 0x000322000c1e1b00 */
[----:B------:R-:W-:-:S03]  /*0220*/  CS2R R10, SRZ ;  /* 0x00000000000a7805 */ /* 0x000fc6000001ff00 */
[----:B------:R-:W5:Y:S04]  /*0230*/  @!P0 LDG.E.EL R9, desc[UR4][R18.64] ;  /* 0x0000000412098981 */ /* 0x000f68000c2e1900 */
[----:B------:R-:W5:Y:S04]  /*0240*/  @!P0 LDG.E.EL R10, desc[UR4][R16.64] ;  /* 0x00000004100a8981 */ /* 0x000f68000c2e1900 */
[----:B------:R-:W3:Y:S04]  /*0250*/  @!P0 LDG.E.EL R11, desc[UR4][R16.64] ;  /* 0x00000004100b8981 */ /* 0x000ee8000c2e1900 */
[----:B------:R-:W3:Y:S01]  /*0260*/  @!P0 LDG.E.EL R8, desc[UR4][R18.64] ;  /* 0x0000000412088981 */ /* 0x000ee2000c2e1900 */
[----:B0-----:R-:W-:Y:S01]  /*0270*/  HFMA2.MMA R14, -RZ, RZ, 1.625, 0 ;  /* 0x3e800000ff0e7435 */ /* 0x001fe200000001ff */
[----:B--2---:R-:W-:Y:S01]  /*0280*/  FADD R4, R4, 9.9999997473787516356e-06 ;  /* 0x3727c5ac04047421 */ /* 0x004fe20000000000 */
[----:B------:R-:W-:-:S03]  /*0290*/  FADD R5, R5, 9.9999997473787516356e-06 ;  /* 0x3727c5ac05057421 */ /* 0x000fc60000000000 */
[----:B-1----:R-:W0:Y:S08]  /*02a0*/  MUFU.SQRT R12, R4 ;  /* 0x00000004000c7308 */ /* 0x002e300000002000 */
[----:B------:R1:W2:Y:S01]  /*02b0*/  MUFU.SQRT R13, R5 ;  /* 0x00000005000d7308 */ /* 0x0002a20000002000 */
[C---:B0-----:R-:W-:Y:S02]  /*02c0*/  FSETP.GT.AND P1, PT, R12.reuse, 8.50705917302346158658e+37, PT ;  /* 0x7e8000000c00780b */ /* 0x041fe40003f24000 */
[----:B------:R-:W-:Y:S01]  /*02d0*/  FSETP.GEU.AND P3, PT, R12, 1.175494350822287508e-38, PT ;  /* 0x008000000c00780b */ /* 0x000fe20003f6e000 */
[----:B-1----:R-:W0:Y:S01]  /*02e0*/  LDC.64 R4, c[0x0][0x238] ;  /* 0x00008e00ff047b82 */ /* 0x002e220000000a00 */
[----:B--2---:R-:W-:-:S02]  /*02f0*/  FSETP.GT.AND P2, PT, R13, 8.50705917302346158658e+37, PT ;  /* 0x7e8000000d00780b */ /* 0x004fc40003f44000 */
[----:B------:R-:W-:-:S07]  /*0300*/  FSETP.GEU.AND P4, PT, R13, 1.175494350822287508e-38, PT ;  /* 0x008000000d00780b */ /* 0x000fce0003f8e000 */
[----:B------:R-:W-:-:S04]  /*0310*/  @P1 FMUL R12, R12, 0.25 ;  /* 0x3e8000000c0c1820 */ /* 0x000fc80000400000 */
[----:B------:R-:W-:Y:S01]  /*0320*/  @!P3 FMUL R12, R12, 16777216 ;  /* 0x4b8000000c0cb820 */ /* 0x000fe20000400000 */
[----:B------:R-:W-:-:S04]  /*0330*/  @P2 FMUL R13, R13, 0.25 ;  /* 0x3e8000000d0d2820 */ /* 0x000fc80000400000 */
[----:B------:R-:W-:Y:S01]  /*0340*/  @!P4 FMUL R13, R13, 16777216 ;  /* 0x4b8000000d0dc820 */ /* 0x000fe20000400000 */
[----:B------:R-:W1:Y:S01]  /*0350*/  MUFU.RCP R12, R12 ;  /* 0x0000000c000c7308 */ /* 0x000e620000001000 */
[----:B------:R-:W-:-:S07]  /*0360*/  FSEL R15, R14, 1, P1 ;  /* 0x3f8000000e0f7808 */ /* 0x000fce0000800000 */
[----:B------:R-:W2:Y:S01]  /*0370*/  MUFU.RCP R13, R13 ;  /* 0x0000000d000d7308 */ /* 0x000ea20000001000 */
[----:B------:R-:W-:Y:S01]  /*0380*/  FSEL R14, R14, 1, P2 ;  /* 0x3f8000000e0e7808 */ /* 0x000fe20001000000 */
[----:B------:R-:W-:-:S04]  /*0390*/  @!P3 FMUL R15, R15, 16777216 ;  /* 0x4b8000000f0fb820 */ /* 0x000fc80000400000 */
[----:B------:R-:W-:Y:S01]  /*03a0*/  @!P4 FMUL R14, R14, 16777216 ;  /* 0x4b8000000e0ec820 */ /* 0x000fe20000400000 */
[----:B----4-:R-:W-:Y:S01]  /*03b0*/  FADD R2, -R7, R2 ;  /* 0x0000000207027221 */ /* 0x010fe20000000100 */
[----:B---3--:R-:W-:Y:S01]  /*03c0*/  FADD R3, -R6, R3 ;  /* 0x0000000306037221 */ /* 0x008fe20000000100 */
[----:B-1----:R-:W-:Y:S01]  /*03d0*/  FMUL R15, R12, R15 ;  /* 0x0000000f0c0f7220 */ /* 0x002fe20000400000 */
[----:B--2---:R-:W-:-:S03]  /*03e0*/  FMUL R14, R13, R14 ;  /* 0x0000000e0d0e7220 */ /* 0x004fc60000400000 */
[----:B------:R-:W-:Y:S01]  /*03f0*/  FMUL R2, R2, R15 ;  /* 0x0000000f02027220 */ /* 0x000fe20000400000 */
[----:B------:R-:W-:-:S03]  /*0400*/  FMUL R3, R3, R14 ;  /* 0x0000000e03037220 */ /* 0x000fc60000400000 */
[----:B-----5:R-:W-:Y:S01]  /*0410*/  FFMA R2, R2, R10, R9 ;  /* 0x0000000a02027223 */ /* 0x020fe20000000009 */
[----:B------:R-:W-:-:S04]  /*0420*/  FFMA R3, R3, R11, R8 ;  /* 0x0000000b03037223 */ /* 0x000fc80000000008 */
[----:B------:R-:W-:Y:S02]  /*0430*/  FSETP.GEU.AND P1, PT, R2, RZ, PT ;  /* 0x000000ff0200720b */ /* 0x000fe40003f2e000 */
[C---:B------:R-:W-:Y:S01]  /*0440*/  FSETP.GEU.AND P2, PT, R3.reuse, RZ, PT ;  /* 0x000000ff0300720b */ /* 0x040fe20003f4e000 */
[----:B0-----:R-:W-:Y:S01]  /*0450*/  IMAD.WIDE R4, R0, 0x4, R4 ;  /* 0x0000000400047825 */ /* 0x001fe200078e0204 */
[----:B------:R-:W-:Y:S02]  /*0460*/  FSEL R2, R2, RZ, P1 ;  /* 0x000000ff02027208 */ /* 0x000fe40000800000 */
[----:B------:R-:W-:Y:S01]  /*0470*/  FSEL R3, R3, RZ, P2 ;  /* 0x000000ff03037208 */ /* 0x000fe20001000000 */
[----:B------:R-:W-:Y:S08]  /*0480*/  @P0 EXIT ;  /* 0x000000000000094d */ /* 0x000ff00003800000 */
[----:B------:R-:W-:Y:S01]  /*0490*/  STG.E.64 desc[UR4][R4.64], R2 ;  /* 0x0000000204007986 */ /* 0x000fe2000c101b04 */
[----:B------:R-:W-:Y:S05]  /*04a0*/  EXIT ;  /* 0x000000000000794d */ /* 0x000fea0003800000 */
.L_x_0:
[----:B------:R-:W-:-:S00]  /*04b0*/  BRA `(.L_x_0) ;  /* 0xfffffffc00fc7947 */ /* 0x000fc0000383ffff */
[----:B------:R-:W-:-:S00]  /*04c0*/  NOP ;  /* 0x0000000000007918 */ /* 0x000fc00000000000 */
        /* <DEDUP_REMOVED lines=11> */
.L_x_1:


//--------------------- .nv.global.init           --------------------------
	.section	.nv.global.init,"aw",@progbits
.nv.global.init:
	.type		_$_str,@object
	.size		_$_str,(_$_str_$_2 - _$_str)
_$_str:
        /*0000*/ 	.byte	0x5f, 0x5f, 0x43, 0x55, 0x44, 0x41, 0x5f, 0x46, 0x54, 0x5a, 0x00
	.type		_$_str_$_2,@object
	.size		_$_str_$_2,(.L_1 - _$_str_$_2)
_$_str_$_2:
        /*000b*/ 	.byte	0x5f, 0x5f, 0x43, 0x55, 0x44, 0x41, 0x5f, 0x50, 0x52, 0x45, 0x43, 0x5f, 0x53, 0x51, 0x52, 0x54
        /*001b*/ 	.byte	0x00
.L_1:


//--------------------- .nv.constant0.triton_poi_fused__native_batch_norm_legit_no_training_relu_35 --------------------------
	.section	.nv.constant0.triton_poi_fused__native_batch_norm_legit_no_training_relu_35,"a",@progbits
	.sectionflags	@""
	.align	4
.nv.constant0.triton_poi_fused__native_batch_norm_legit_no_training_relu_35:
	.zero		580
